//
// Generated by NVIDIA NVVM Compiler
//
// Compiler Build ID: CL-36424714
// Cuda compilation tools, release 13.0, V13.0.88
// Based on NVVM 20.0.0
//

.version 9.0
.target sm_100
.address_size 64

	// .globl	_Z7empty_kv
.extern .func  (.param .b32 func_retval0) vprintf
(
	.param .b64 vprintf_param_0,
	.param .b64 vprintf_param_1
)
;
.global .align 1 .b8 $str[29] = {116, 104, 114, 101, 97, 100, 32, 105, 100, 120, 32, 37, 100, 44, 32, 98, 108, 111, 99, 107, 32, 105, 100, 120, 32, 37, 100, 10};

.visible .entry _Z7empty_kv()
{
	.local .align 8 .b8 	__local_depot0[8];
	.reg .b64 	%SP;
	.reg .b64 	%SPL;
	.reg .b32 	%r<5>;
	.reg .b64 	%rd<5>;

	mov.u64 	%SPL, __local_depot0;
	cvta.local.u64 	%SP, %SPL;
	add.u64 	%rd1, %SP, 0;
	add.u64 	%rd2, %SPL, 0;
	mov.u32 	%r1, %tid.x;
	mov.u32 	%r2, %ctaid.x;
	st.local.v2.u32 	[%rd2], {%r1, %r2};
	mov.u64 	%rd3, $str;
	cvta.global.u64 	%rd4, %rd3;
	{ // callseq 0, 0
	.param .b64 param0;
	st.param.b64 	[param0], %rd4;
	.param .b64 param1;
	st.param.b64 	[param1], %rd1;
	.param .b32 retval0;
	call.uni (retval0), 
	vprintf, 
	(
	param0, 
	param1
	);
	ld.param.b32 	%r3, [retval0];
	} // callseq 0
	ret;

}


// ===== COMPILED SASS (sm_100) =====

	.target	sm_100

	.elftype	@"ET_EXEC"


//--------------------- .note.nv.tkinfo           --------------------------
	.section	.note.nv.tkinfo,"",@"SHT_NOTE"
	.sectionflags	@"SHF_NOTE_NV_TKINFO"
	.tkinfo
        /*0018*/ 	.word	0x00000002
        /*0030*/ 	.string	""
        /*0030*/ 	.string	"ptxas"
        /*0030*/ 	.string	"Cuda compilation tools, release 13.0, V13.0.88"
        /*0030*/ 	.string	"Build cuda_13.0.r13.0/compiler.36424714_0"
        /*0030*/ 	.string	"-arch sm_100 -m 64 "



//--------------------- .note.nv.cuinfo           --------------------------
	.section	.note.nv.cuinfo,"",@"SHT_NOTE"
	.sectionflags	@"SHF_NOTE_NV_CUINFO"
        /*0018*/ 	.short	0x0002
        /*001a*/ 	.short	0x0064
        /*001c*/ 	.short	0x0082
	.zero		2


//--------------------- .nv.info                  --------------------------
	.section	.nv.info,"",@"SHT_CUDA_INFO"
	.align	4


	//----- nvinfo : EIATTR_REGCOUNT
	.align		4
        /*0000*/ 	.byte	0x04, 0x2f
        /*0002*/ 	.short	(.L_2 - .L_1)
	.align		4
.L_1:
        /*0004*/ 	.word	index@(_Z7empty_kv)
        /*0008*/ 	.word	0x00000018


	//----- nvinfo : EIATTR_FRAME_SIZE
	.align		4
.L_2:
        /*000c*/ 	.byte	0x04, 0x11
        /*000e*/ 	.short	(.L_4 - .L_3)
	.align		4
.L_3:
        /*0010*/ 	.word	index@(_Z7empty_kv)
        /*0014*/ 	.word	0x00000008


	//----- nvinfo : EIATTR_MIN_STACK_SIZE
	.align		4
.L_4:
        /*0018*/ 	.byte	0x04, 0x12
        /*001a*/ 	.short	(.L_6 - .L_5)
	.align		4
.L_5:
        /*001c*/ 	.word	index@(_Z7empty_kv)
        /*0020*/ 	.word	0x00000008
.L_6:


//--------------------- .nv.compat                --------------------------
	.section	.nv.compat,"",@"SHT_CUDA_COMPAT_INFO"
	.align	4
        /*0000*/ 	.byte	0x02, 0x09, 0x00, 0x00, 0x02, 0x02, 0x01, 0x00, 0x02, 0x05, 0x05, 0x00, 0x03, 0x07, 0x01, 0x01
        /*0010*/ 	.byte	0x02, 0x03, 0x00, 0x00, 0x02, 0x06, 0x01, 0x00, 0x04, 0x0b, 0x08, 0x00, 0x09, 0x00, 0x00, 0x00
        /*0020*/ 	.byte	0x00, 0x00, 0x00, 0x00


//--------------------- .nv.info._Z7empty_kv      --------------------------
	.section	.nv.info._Z7empty_kv,"",@"SHT_CUDA_INFO"
	.sectionflags	@""
	.align	4


	//----- nvinfo : EIATTR_CUDA_API_VERSION
	.align		4
        /*0000*/ 	.byte	0x04, 0x37
        /*0002*/ 	.short	(.L_8 - .L_7)
.L_7:
        /*0004*/ 	.word	0x00000082


	//----- nvinfo : EIATTR_SPARSE_MMA_MASK
	.align		4
.L_8:
        /*0008*/ 	.byte	0x03, 0x50
        /*000a*/ 	.short	0x0000


	//----- nvinfo : EIATTR_MAXREG_COUNT
	.align		4
        /*000c*/ 	.byte	0x03, 0x1b
        /*000e*/ 	.short	0x00ff


	//----- nvinfo : EIATTR_EXTERNS
	.align		4
        /*0010*/ 	.byte	0x04, 0x0f
        /*0012*/ 	.short	(.L_10 - .L_9)


	//   ....[0]....
	.align		4
.L_9:
        /*0014*/ 	.word	index@(vprintf)


	//----- nvinfo : EIATTR_MERCURY_ISA_VERSION
	.align		4
.L_10:
        /*0018*/ 	.byte	0x03, 0x5f
        /*001a*/ 	.short	0x0101


	//----- nvinfo : EIATTR_VRC_CTA_INIT_COUNT
	.align		4
        /*001c*/ 	.byte	0x02, 0x4a
	.zero		1
	.zero		1


	//----- nvinfo : EIATTR_SYSCALL_OFFSETS
	.align		4
        /*0020*/ 	.byte	0x04, 0x46
        /*0022*/ 	.short	(.L_12 - .L_11)


	//   ....[0]....
.L_11:
        /*0024*/ 	.word	0x000000f0


	//----- nvinfo : EIATTR_EXIT_INSTR_OFFSETS
	.align		4
.L_12:
        /*0028*/ 	.byte	0x04, 0x1c
        /*002a*/ 	.short	(.L_14 - .L_13)


	//   ....[0]....
.L_13:
        /*002c*/ 	.word	0x00000100


	//----- nvinfo : EIATTR_SW_WAR
	.align		4
.L_14:
        /*0030*/ 	.byte	0x04, 0x36
        /*0032*/ 	.short	(.L_16 - .L_15)
.L_15:
        /*0034*/ 	.word	0x00000008
.L_16:


//--------------------- .nv.callgraph             --------------------------
	.section	.nv.callgraph,"",@"SHT_CUDA_CALLGRAPH"
	.align	4
	.sectionentsize	8
	.align		4
        /*0000*/ 	.word	0x00000000
	.align		4
        /*0004*/ 	.word	0xffffffff
	.align		4
        /*0008*/ 	.word	index@(_Z7empty_kv)
	.align		4
        /*000c*/ 	.word	index@(vprintf)
	.align		4
        /*0010*/ 	.word	0x00000000
	.align		4
        /*0014*/ 	.word	0xfffffffe
	.align		4
        /*0018*/ 	.word	0x00000000
	.align		4
        /*001c*/ 	.word	0xfffffffd
	.align		4
        /*0020*/ 	.word	0x00000000
	.align		4
        /*0024*/ 	.word	0xfffffffc


//--------------------- .nv.constant4             --------------------------
	.section	.nv.constant4,"a",@progbits
	.align	8
	.align		8
.nv.constant4:
        /*0000*/ 	.dword	vprintf
	.align		8
        /*0008*/ 	.dword	$str


//--------------------- .text._Z7empty_kv         --------------------------
	.section	.text._Z7empty_kv,"ax",@progbits
	.align	128
        .global         _Z7empty_kv
        .type           _Z7empty_kv,@function
        .size           _Z7empty_kv,(.L_x_2 - _Z7empty_kv)
        .other          _Z7empty_kv,@"STO_CUDA_ENTRY STV_DEFAULT"
_Z7empty_kv:
.text._Z7empty_kv:
[----:B------:R-:W0:Y:S01]  /*0000*/  LDC R1, c[0x0][0x37c] ;  /* 0x0000df00ff017b82 */ /* 0x000e220000000800 */
[----:B------:R-:W1:Y:S01]  /*0010*/  S2R R8, SR_TID.X ;  /* 0x0000000000087919 */ /* 0x000e620000002100 */
[----:B0-----:R-:W-:Y:S01]  /*0020*/  VIADD R1, R1, 0xfffffff8 ;  /* 0xfffffff801017836 */ /* 0x001fe20000000000 */
[----:B------:R-:W-:Y:S01]  /*0030*/  MOV R0, 0x0 ;  /* 0x0000000000007802 */ /* 0x000fe20000000f00 */
[----:B------:R-:W0:Y:S01]  /*0040*/  LDCU UR4, c[0x0][0x2f8] ;  /* 0x00005f00ff0477ac */ /* 0x000e220008000800 */
[----:B------:R-:W1:Y:S03]  /*0050*/  S2R R9, SR_CTAID.X ;  /* 0x0000000000097919 */ /* 0x000e660000002500 */
[----:B------:R2:W3:Y:S01]  /*0060*/  LDC.64 R2, c[0x4][R0] ;  /* 0x0100000000027b82 */ /* 0x0004e20000000a00 */
[----:B------:R-:W4:Y:S01]  /*0070*/  LDCU.64 UR6, c[0x4][0x8] ;  /* 0x01000100ff0677ac */ /* 0x000f220008000a00 */
[----:B------:R-:W5:Y:S01]  /*0080*/  LDCU UR5, c[0x0][0x2fc] ;  /* 0x00005f80ff0577ac */ /* 0x000f620008000800 */
[----:B0-----:R-:W-:Y:S01]  /*0090*/  IADD3 R6, P0, PT, R1, UR4, RZ ;  /* 0x0000000401067c10 */ /* 0x001fe2000ff1e0ff */
[----:B----4-:R-:W-:Y:S01]  /*00a0*/  IMAD.U32 R4, RZ, RZ, UR6 ;  /* 0x00000006ff047e24 */ /* 0x010fe2000f8e00ff */
[----:B------:R-:W-:-:S03]  /*00b0*/  MOV R5, UR7 ;  /* 0x0000000700057c02 */ /* 0x000fc60008000f00 */
[----:B-----5:R-:W-:Y:S01]  /*00c0*/  IMAD.X R7, RZ, RZ, UR5, P0 ;  /* 0x00000005ff077e24 */ /* 0x020fe200080e06ff */
[----:B-1----:R2:W-:Y:S07]  /*00d0*/  STL.64 [R1], R8 ;  /* 0x0000000801007387 */ /* 0x0025ee0000100a00 */
[----:B------:R-:W-:-:S07]  /*00e0*/  LEPC R20, `(.L_x_0) ;  /* 0x000000001014794e */ /* 0x000fce0000000000 */
[----:B--23--:R-:W-:Y:S05]  /*00f0*/  CALL.ABS.NOINC R2 ;  /* 0x0000000002007343 */ /* 0x00cfea0003c00000 */
.L_x_0:
[----:B------:R-:W-:Y:S05]  /*0100*/  EXIT ;  /* 0x000000000000794d */ /* 0x000fea0003800000 */
.L_x_1:
[----:B------:R-:W-:-:S00]  /*0110*/  BRA `(.L_x_1) ;  /* 0xfffffffc00fc7947 */ /* 0x000fc0000383ffff */
[----:B------:R-:W-:-:S00]  /*0120*/  NOP ;  /* 0x0000000000007918 */ /* 0x000fc00000000000 */
        /* <DEDUP_REMOVED lines=13> */
.L_x_2:


//--------------------- .nv.global.init           --------------------------
	.section	.nv.global.init,"aw",@progbits
.nv.global.init:
	.type		$str,@object
	.size		$str,(.L_0 - $str)
$str:
        /*0000*/ 	.byte	0x74, 0x68, 0x72, 0x65, 0x61, 0x64, 0x20, 0x69, 0x64, 0x78, 0x20, 0x25, 0x64, 0x2c, 0x20, 0x62
        /*0010*/ 	.byte	0x6c, 0x6f, 0x63, 0x6b, 0x20, 0x69, 0x64, 0x78, 0x20, 0x25, 0x64, 0x0a, 0x00
.L_0:


//--------------------- .nv.shared.reserved.0     --------------------------
	.section	.nv.shared.reserved.0,"aw",@nobits
	.weak		__nv_reservedSMEM_offset_0_alias
	.size		__nv_reservedSMEM_offset_0_alias, 0, 64
	.other		__nv_reservedSMEM_offset_0_alias,@"STO_CUDA_RESERVED_SHARED STV_DEFAULT"
__nv_reservedSMEM_offset_0_alias:
	.zero		0
	.zero		64


//--------------------- .nv.constant0._Z7empty_kv --------------------------
	.section	.nv.constant0._Z7empty_kv,"a",@progbits
	.sectionflags	@""
	.align	4
.nv.constant0._Z7empty_kv:
	.zero		896


//--------------------- SYMBOLS --------------------------

	.type		.nv.reservedSmem.offset0,@object
	.size		.nv.reservedSmem.offset0,0x4
	.type		vprintf,@function
